//
// Generated by NVIDIA NVVM Compiler
//
// Compiler Build ID: CL-36424714
// Cuda compilation tools, release 13.0, V13.0.88
// Based on NVVM 20.0.0
//

.version 9.0
.target sm_100
.address_size 64

	// .globl	_Z16nn_L1Loss_kernelPfS_S_
.global .align 4 .b8 pred[256];
.global .align 4 .b8 target[256];
.global .align 4 .b8 diff[256];
.global .align 4 .b8 abs_diff[256];
.global .align 4 .b8 row_sum[32];
.global .align 4 .b8 total_sum[4];
.global .align 4 .b8 result[4];

.visible .entry _Z16nn_L1Loss_kernelPfS_S_(
	.param .u64 .ptr .align 1 _Z16nn_L1Loss_kernelPfS_S__param_0,
	.param .u64 .ptr .align 1 _Z16nn_L1Loss_kernelPfS_S__param_1,
	.param .u64 .ptr .align 1 _Z16nn_L1Loss_kernelPfS_S__param_2
)
{
	.reg .pred 	%p<10>;
	.reg .b32 	%r<11>;
	.reg .b32 	%f<23>;
	.reg .b64 	%rd<36>;

	ld.param.u64 	%rd1, [_Z16nn_L1Loss_kernelPfS_S__param_0];
	ld.param.u64 	%rd2, [_Z16nn_L1Loss_kernelPfS_S__param_1];
	ld.param.u64 	%rd3, [_Z16nn_L1Loss_kernelPfS_S__param_2];
	mov.u32 	%r3, %tid.y;
	mov.u32 	%r4, %ctaid.y;
	mov.u32 	%r5, %ntid.y;
	mad.lo.s32 	%r1, %r4, %r5, %r3;
	mov.u32 	%r6, %tid.x;
	mov.u32 	%r7, %ctaid.x;
	mov.u32 	%r8, %ntid.x;
	mad.lo.s32 	%r2, %r7, %r8, %r6;
	setp.gt.u32 	%p1, %r1, 7;
	setp.gt.s32 	%p2, %r2, 7;
	or.pred  	%p3, %p1, %p2;
	@%p3 bra 	$L__BB0_2;
	cvta.to.global.u64 	%rd4, %rd1;
	cvta.to.global.u64 	%rd5, %rd2;
	shl.b32 	%r9, %r1, 3;
	add.s32 	%r10, %r9, %r2;
	mul.wide.s32 	%rd6, %r10, 4;
	add.s64 	%rd7, %rd4, %rd6;
	ld.global.f32 	%f1, [%rd7];
	mul.wide.u32 	%rd8, %r1, 32;
	mov.u64 	%rd9, pred;
	add.s64 	%rd10, %rd9, %rd8;
	mul.wide.s32 	%rd11, %r2, 4;
	add.s64 	%rd12, %rd10, %rd11;
	st.global.f32 	[%rd12], %f1;
	add.s64 	%rd13, %rd5, %rd6;
	ld.global.f32 	%f2, [%rd13];
	mov.u64 	%rd14, target;
	add.s64 	%rd15, %rd14, %rd8;
	add.s64 	%rd16, %rd15, %rd11;
	st.global.f32 	[%rd16], %f2;
	sub.f32 	%f3, %f1, %f2;
	mov.u64 	%rd17, diff;
	add.s64 	%rd18, %rd17, %rd8;
	add.s64 	%rd19, %rd18, %rd11;
	st.global.f32 	[%rd19], %f3;
	abs.f32 	%f4, %f3;
	mov.u64 	%rd20, abs_diff;
	add.s64 	%rd21, %rd20, %rd8;
	add.s64 	%rd22, %rd21, %rd11;
	st.global.f32 	[%rd22], %f4;
$L__BB0_2:
	setp.gt.u32 	%p4, %r1, 7;
	setp.ne.s32 	%p5, %r2, 0;
	or.pred  	%p6, %p5, %p4;
	@%p6 bra 	$L__BB0_4;
	mul.wide.u32 	%rd23, %r1, 32;
	mov.u64 	%rd24, abs_diff;
	add.s64 	%rd25, %rd24, %rd23;
	ld.global.f32 	%f5, [%rd25];
	add.f32 	%f6, %f5, 0f00000000;
	ld.global.f32 	%f7, [%rd25+4];
	add.f32 	%f8, %f6, %f7;
	ld.global.f32 	%f9, [%rd25+8];
	add.f32 	%f10, %f8, %f9;
	ld.global.f32 	%f11, [%rd25+12];
	add.f32 	%f12, %f10, %f11;
	ld.global.f32 	%f13, [%rd25+16];
	add.f32 	%f14, %f12, %f13;
	ld.global.f32 	%f15, [%rd25+20];
	add.f32 	%f16, %f14, %f15;
	ld.global.f32 	%f17, [%rd25+24];
	add.f32 	%f18, %f16, %f17;
	ld.global.f32 	%f19, [%rd25+28];
	add.f32 	%f20, %f18, %f19;
	mul.wide.u32 	%rd26, %r1, 4;
	mov.u64 	%rd27, row_sum;
	add.s64 	%rd28, %rd27, %rd26;
	st.global.f32 	[%rd28], %f20;
$L__BB0_4:
	setp.ne.s32 	%p7, %r1, 0;
	setp.gt.s32 	%p8, %r2, 0;
	or.pred  	%p9, %p7, %p8;
	@%p9 bra 	$L__BB0_6;
	mul.wide.s32 	%rd29, %r2, 4;
	mov.u64 	%rd30, total_sum;
	add.s64 	%rd31, %rd30, %rd29;
	ld.global.f32 	%f21, [%rd31];
	mul.f32 	%f22, %f21, 0f3C800000;
	mov.u64 	%rd32, result;
	add.s64 	%rd33, %rd32, %rd29;
	st.global.f32 	[%rd33], %f22;
	cvta.to.global.u64 	%rd34, %rd3;
	add.s64 	%rd35, %rd34, %rd29;
	st.global.f32 	[%rd35], %f22;
$L__BB0_6:
	ret;

}


// ===== COMPILED SASS (sm_100) =====

	.target	sm_100

	.elftype	@"ET_EXEC"


//--------------------- .note.nv.tkinfo           --------------------------
	.section	.note.nv.tkinfo,"",@"SHT_NOTE"
	.sectionflags	@"SHF_NOTE_NV_TKINFO"
	.tkinfo
        /*0018*/ 	.word	0x00000002
        /*0030*/ 	.string	""
        /*0030*/ 	.string	"ptxas"
        /*0030*/ 	.string	"Cuda compilation tools, release 13.0, V13.0.88"
        /*0030*/ 	.string	"Build cuda_13.0.r13.0/compiler.36424714_0"
        /*0030*/ 	.string	"-arch sm_100 -m 64 "



//--------------------- .note.nv.cuinfo           --------------------------
	.section	.note.nv.cuinfo,"",@"SHT_NOTE"
	.sectionflags	@"SHF_NOTE_NV_CUINFO"
        /*0018*/ 	.short	0x0002
        /*001a*/ 	.short	0x0064
        /*001c*/ 	.short	0x0082
	.zero		2


//--------------------- .nv.info                  --------------------------
	.section	.nv.info,"",@"SHT_CUDA_INFO"
	.align	4


	//----- nvinfo : EIATTR_REGCOUNT
	.align		4
        /*0000*/ 	.byte	0x04, 0x2f
        /*0002*/ 	.short	(.L_8 - .L_7)
	.align		4
.L_7:
        /*0004*/ 	.word	index@(_Z16nn_L1Loss_kernelPfS_S_)
        /*0008*/ 	.word	0x00000018


	//----- nvinfo : EIATTR_FRAME_SIZE
	.align		4
.L_8:
        /*000c*/ 	.byte	0x04, 0x11
        /*000e*/ 	.short	(.L_10 - .L_9)
	.align		4
.L_9:
        /*0010*/ 	.word	index@(_Z16nn_L1Loss_kernelPfS_S_)
        /*0014*/ 	.word	0x00000000


	//----- nvinfo : EIATTR_MIN_STACK_SIZE
	.align		4
.L_10:
        /*0018*/ 	.byte	0x04, 0x12
        /*001a*/ 	.short	(.L_12 - .L_11)
	.align		4
.L_11:
        /*001c*/ 	.word	index@(_Z16nn_L1Loss_kernelPfS_S_)
        /*0020*/ 	.word	0x00000000
.L_12:


//--------------------- .nv.compat                --------------------------
	.section	.nv.compat,"",@"SHT_CUDA_COMPAT_INFO"
	.align	4
        /*0000*/ 	.byte	0x02, 0x09, 0x00, 0x00, 0x02, 0x02, 0x01, 0x00, 0x02, 0x05, 0x05, 0x00, 0x03, 0x07, 0x01, 0x01
        /*0010*/ 	.byte	0x02, 0x03, 0x00, 0x00, 0x02, 0x06, 0x01, 0x00, 0x04, 0x0b, 0x08, 0x00, 0x09, 0x00, 0x00, 0x00
        /*0020*/ 	.byte	0x00, 0x00, 0x00, 0x00


//--------------------- .nv.info._Z16nn_L1Loss_kernelPfS_S_ --------------------------
	.section	.nv.info._Z16nn_L1Loss_kernelPfS_S_,"",@"SHT_CUDA_INFO"
	.sectionflags	@""
	.align	4


	//----- nvinfo : EIATTR_CUDA_API_VERSION
	.align		4
        /*0000*/ 	.byte	0x04, 0x37
        /*0002*/ 	.short	(.L_14 - .L_13)
.L_13:
        /*0004*/ 	.word	0x00000082


	//----- nvinfo : EIATTR_KPARAM_INFO
	.align		4
.L_14:
        /*0008*/ 	.byte	0x04, 0x17
        /*000a*/ 	.short	(.L_16 - .L_15)
.L_15:
        /*000c*/ 	.word	0x00000000
        /*0010*/ 	.short	0x0002
        /*0012*/ 	.short	0x0010
        /*0014*/ 	.byte	0x00, 0xf5, 0x21, 0x00


	//----- nvinfo : EIATTR_KPARAM_INFO
	.align		4
.L_16:
        /*0018*/ 	.byte	0x04, 0x17
        /*001a*/ 	.short	(.L_18 - .L_17)
.L_17:
        /*001c*/ 	.word	0x00000000
        /*0020*/ 	.short	0x0001
        /*0022*/ 	.short	0x0008
        /*0024*/ 	.byte	0x00, 0xf5, 0x21, 0x00


	//----- nvinfo : EIATTR_KPARAM_INFO
	.align		4
.L_18:
        /*0028*/ 	.byte	0x04, 0x17
        /*002a*/ 	.short	(.L_20 - .L_19)
.L_19:
        /*002c*/ 	.word	0x00000000
        /*0030*/ 	.short	0x0000
        /*0032*/ 	.short	0x0000
        /*0034*/ 	.byte	0x00, 0xf5, 0x21, 0x00


	//----- nvinfo : EIATTR_SPARSE_MMA_MASK
	.align		4
.L_20:
        /*0038*/ 	.byte	0x03, 0x50
        /*003a*/ 	.short	0x0000


	//----- nvinfo : EIATTR_MAXREG_COUNT
	.align		4
        /*003c*/ 	.byte	0x03, 0x1b
        /*003e*/ 	.short	0x00ff


	//----- nvinfo : EIATTR_MERCURY_ISA_VERSION
	.align		4
        /*0040*/ 	.byte	0x03, 0x5f
        /*0042*/ 	.short	0x0101


	//----- nvinfo : EIATTR_VRC_CTA_INIT_COUNT
	.align		4
        /*0044*/ 	.byte	0x02, 0x4a
	.zero		1
	.zero		1


	//----- nvinfo : EIATTR_EXIT_INSTR_OFFSETS
	.align		4
        /*0048*/ 	.byte	0x04, 0x1c
        /*004a*/ 	.short	(.L_22 - .L_21)


	//   ....[0]....
.L_21:
        /*004c*/ 	.word	0x00000440


	//   ....[1]....
        /*0050*/ 	.word	0x000004f0


	//----- nvinfo : EIATTR_CRS_STACK_SIZE
	.align		4
.L_22:
        /*0054*/ 	.byte	0x04, 0x1e
        /*0056*/ 	.short	(.L_24 - .L_23)
.L_23:
        /*0058*/ 	.word	0x00000000


	//----- nvinfo : EIATTR_CBANK_PARAM_SIZE
	.align		4
.L_24:
        /*005c*/ 	.byte	0x03, 0x19
        /*005e*/ 	.short	0x0018


	//----- nvinfo : EIATTR_PARAM_CBANK
	.align		4
        /*0060*/ 	.byte	0x04, 0x0a
        /*0062*/ 	.short	(.L_26 - .L_25)
	.align		4
.L_25:
        /*0064*/ 	.word	index@(.nv.constant0._Z16nn_L1Loss_kernelPfS_S_)
        /*0068*/ 	.short	0x0380
        /*006a*/ 	.short	0x0018


	//----- nvinfo : EIATTR_SW_WAR
	.align		4
.L_26:
        /*006c*/ 	.byte	0x04, 0x36
        /*006e*/ 	.short	(.L_28 - .L_27)
.L_27:
        /*0070*/ 	.word	0x00000008
.L_28:


//--------------------- .nv.callgraph             --------------------------
	.section	.nv.callgraph,"",@"SHT_CUDA_CALLGRAPH"
	.align	4
	.sectionentsize	8
	.align		4
        /*0000*/ 	.word	0x00000000
	.align		4
        /*0004*/ 	.word	0xffffffff
	.align		4
        /*0008*/ 	.word	0x00000000
	.align		4
        /*000c*/ 	.word	0xfffffffe
	.align		4
        /*0010*/ 	.word	0x00000000
	.align		4
        /*0014*/ 	.word	0xfffffffd
	.align		4
        /*0018*/ 	.word	0x00000000
	.align		4
        /*001c*/ 	.word	0xfffffffc


//--------------------- .nv.constant4             --------------------------
	.section	.nv.constant4,"a",@progbits
	.align	8
	.align		8
.nv.constant4:
        /*0000*/ 	.dword	pred
	.align		8
        /*0008*/ 	.dword	target
	.align		8
        /*0010*/ 	.dword	diff
	.align		8
        /*0018*/ 	.dword	abs_diff
	.align		8
        /*0020*/ 	.dword	row_sum
	.align		8
        /*0028*/ 	.dword	total_sum
	.align		8
        /*0030*/ 	.dword	result


//--------------------- .text._Z16nn_L1Loss_kernelPfS_S_ --------------------------
	.section	.text._Z16nn_L1Loss_kernelPfS_S_,"ax",@progbits
	.align	128
        .global         _Z16nn_L1Loss_kernelPfS_S_
        .type           _Z16nn_L1Loss_kernelPfS_S_,@function
        .size           _Z16nn_L1Loss_kernelPfS_S_,(.L_x_5 - _Z16nn_L1Loss_kernelPfS_S_)
        .other          _Z16nn_L1Loss_kernelPfS_S_,@"STO_CUDA_ENTRY STV_DEFAULT"
_Z16nn_L1Loss_kernelPfS_S_:
.text._Z16nn_L1Loss_kernelPfS_S_:
[----:B------:R-:W-:Y:S01]  /*0000*/  LDC R1, c[0x0][0x37c] ;  /* 0x0000df00ff017b82 */ /* 0x000fe20000000800 */
[----:B------:R-:W0:Y:S07]  /*0010*/  S2R R3, SR_TID.Y ;  /* 0x0000000000037919 */ /* 0x000e2e0000002200 */
[----:B------:R-:W0:Y:S01]  /*0020*/  S2UR UR4, SR_CTAID.Y ;  /* 0x00000000000479c3 */ /* 0x000e220000002600 */
[----:B------:R-:W-:Y:S01]  /*0030*/  BSSY.RECONVERGENT B0, `(.L_x_0) ;  /* 0x0000028000007945 */ /* 0x000fe20003800200 */
[----:B------:R-:W1:Y:S06]  /*0040*/  S2R R2, SR_TID.X ;  /* 0x0000000000027919 */ /* 0x000e6c0000002100 */
[----:B------:R-:W0:Y:S08]  /*0050*/  LDC R0, c[0x0][0x364] ;  /* 0x0000d900ff007b82 */ /* 0x000e300000000800 */
[----:B------:R-:W1:Y:S08]  /*0060*/  S2UR UR5, SR_CTAID.X ;  /* 0x00000000000579c3 */ /* 0x000e700000002500 */
[----:B------:R-:W1:Y:S01]  /*0070*/  LDC R5, c[0x0][0x360] ;  /* 0x0000d800ff057b82 */ /* 0x000e620000000800 */
[----:B0-----:R-:W-:-:S05]  /*0080*/  IMAD R3, R0, UR4, R3 ;  /* 0x0000000400037c24 */ /* 0x001fca000f8e0203 */
[----:B------:R-:W-:Y:S01]  /*0090*/  ISETP.GT.U32.AND P0, PT, R3, 0x7, PT ;  /* 0x000000070300780c */ /* 0x000fe20003f04070 */
[----:B-1----:R-:W-:Y:S01]  /*00a0*/  IMAD R0, R5, UR5, R2 ;  /* 0x0000000505007c24 */ /* 0x002fe2000f8e0202 */
[----:B------:R-:W0:Y:S04]  /*00b0*/  LDCU.64 UR4, c[0x0][0x358] ;  /* 0x00006b00ff0477ac */ /* 0x000e280008000a00 */
[C---:B------:R-:W-:Y:S02]  /*00c0*/  ISETP.GT.AND P2, PT, R0.reuse, 0x7, PT ;  /* 0x000000070000780c */ /* 0x040fe40003f44270 */
[----:B------:R-:W-:Y:S02]  /*00d0*/  ISETP.GT.AND P1, PT, R0, RZ, PT ;  /* 0x000000ff0000720c */ /* 0x000fe40003f24270 */
[----:B------:R-:W-:-:S02]  /*00e0*/  ISETP.GT.U32.OR P2, PT, R3, 0x7, P2 ;  /* 0x000000070300780c */ /* 0x000fc40001744470 */
[----:B------:R-:W-:Y:S02]  /*00f0*/  ISETP.NE.OR P0, PT, R0, RZ, P0 ;  /* 0x000000ff0000720c */ /* 0x000fe40000705670 */
[----:B------:R-:W-:-:S09]  /*0100*/  ISETP.NE.OR P1, PT, R3, RZ, P1 ;  /* 0x000000ff0300720c */ /* 0x000fd20000f25670 */
[----:B0-----:R-:W-:Y:S05]  /*0110*/  @P2 BRA `(.L_x_1) ;  /* 0x0000000000642947 */ /* 0x001fea0003800000 */
[----:B------:R-:W0:Y:S01]  /*0120*/  LDC.64 R4, c[0x0][0x380] ;  /* 0x0000e000ff047b82 */ /* 0x000e220000000a00 */
[----:B------:R-:W-:-:S07]  /*0130*/  LEA R11, R3, R0, 0x3 ;  /* 0x00000000030b7211 */ /* 0x000fce00078e18ff */
[----:B------:R-:W1:Y:S08]  /*0140*/  LDC.64 R6, c[0x4][RZ] ;  /* 0x01000000ff067b82 */ /* 0x000e700000000a00 */
[----:B------:R-:W2:Y:S01]  /*0150*/  LDC.64 R8, c[0x0][0x388] ;  /* 0x0000e200ff087b82 */ /* 0x000ea20000000a00 */
[----:B0-----:R-:W-:-:S07]  /*0160*/  IMAD.WIDE R4, R11, 0x4, R4 ;  /* 0x000000040b047825 */ /* 0x001fce00078e0204 */
[----:B------:R-:W0:Y:S01]  /*0170*/  LDC.64 R12, c[0x4][0x10] ;  /* 0x01000400ff0c7b82 */ /* 0x000e220000000a00 */
[----:B------:R-:W3:Y:S01]  /*0180*/  LDG.E R17, desc[UR4][R4.64] ;  /* 0x0000000404117981 */ /* 0x000ee2000c1e1900 */
[----:B-1----:R-:W-:-:S06]  /*0190*/  IMAD.WIDE.U32 R6, R3, 0x20, R6 ;  /* 0x0000002003067825 */ /* 0x002fcc00078e0006 */
[----:B------:R-:W1:Y:S01]  /*01a0*/  LDC.64 R14, c[0x4][0x18] ;  /* 0x01000600ff0e7b82 */ /* 0x000e620000000a00 */
[----:B------:R-:W-:-:S04]  /*01b0*/  IMAD.WIDE R6, R0, 0x4, R6 ;  /* 0x0000000400067825 */ /* 0x000fc800078e0206 */
[----:B--2---:R-:W-:-:S03]  /*01c0*/  IMAD.WIDE R8, R11, 0x4, R8 ;  /* 0x000000040b087825 */ /* 0x004fc600078e0208 */
[----:B------:R-:W2:Y:S01]  /*01d0*/  LDC.64 R10, c[0x4][0x8] ;  /* 0x01000200ff0a7b82 */ /* 0x000ea20000000a00 */
[----:B---3--:R3:W-:Y:S04]  /*01e0*/  STG.E desc[UR4][R6.64], R17 ;  /* 0x0000001106007986 */ /* 0x0087e8000c101904 */
[----:B------:R-:W4:Y:S01]  /*01f0*/  LDG.E R8, desc[UR4][R8.64] ;  /* 0x0000000408087981 */ /* 0x000f22000c1e1900 */
[----:B--2---:R-:W-:-:S04]  /*0200*/  IMAD.WIDE.U32 R4, R3, 0x20, R10 ;  /* 0x0000002003047825 */ /* 0x004fc800078e000a */
[----:B0-----:R-:W-:-:S04]  /*0210*/  IMAD.WIDE.U32 R10, R3, 0x20, R12 ;  /* 0x00000020030a7825 */ /* 0x001fc800078e000c */
[----:B-1----:R-:W-:-:S04]  /*0220*/  IMAD.WIDE.U32 R12, R3, 0x20, R14 ;  /* 0x00000020030c7825 */ /* 0x002fc800078e000e */
[----:B------:R-:W-:-:S04]  /*0230*/  IMAD.WIDE R4, R0, 0x4, R4 ;  /* 0x0000000400047825 */ /* 0x000fc800078e0204 */
[----:B------:R-:W-:-:S04]  /*0240*/  IMAD.WIDE R10, R0, 0x4, R10 ;  /* 0x00000004000a7825 */ /* 0x000fc800078e020a */
[----:B------:R-:W-:-:S04]  /*0250*/  IMAD.WIDE R12, R0, 0x4, R12 ;  /* 0x00000004000c7825 */ /* 0x000fc800078e020c */
[----:B----4-:R-:W-:Y:S01]  /*0260*/  FADD R15, R17, -R8 ;  /* 0x80000008110f7221 */ /* 0x010fe20000000000 */
[----:B------:R0:W-:Y:S03]  /*0270*/  STG.E desc[UR4][R4.64], R8 ;  /* 0x0000000804007986 */ /* 0x0001e6000c101904 */
[----:B---3--:R-:W-:Y:S01]  /*0280*/  FADD R7, |R15|, -RZ ;  /* 0x800000ff0f077221 */ /* 0x008fe20000000200 */
[----:B------:R0:W-:Y:S04]  /*0290*/  STG.E desc[UR4][R10.64], R15 ;  /* 0x0000000f0a007986 */ /* 0x0001e8000c101904 */
[----:B------:R0:W-:Y:S02]  /*02a0*/  STG.E desc[UR4][R12.64], R7 ;  /* 0x000000070c007986 */ /* 0x0001e4000c101904 */
.L_x_1:
[----:B------:R-:W-:Y:S05]  /*02b0*/  BSYNC.RECONVERGENT B0 ;  /* 0x0000000000007941 */ /* 0x000fea0003800200 */
.L_x_0:
[----:B------:R-:W-:Y:S04]  /*02c0*/  BSSY.RECONVERGENT B0, `(.L_x_2) ;  /* 0x0000017000007945 */ /* 0x000fe80003800200 */
[----:B------:R-:W-:Y:S05]  /*02d0*/  @P0 BRA `(.L_x_3) ;  /* 0x0000000000540947 */ /* 0x000fea0003800000 */
[----:B0-----:R-:W0:Y:S02]  /*02e0*/  LDC.64 R4, c[0x4][0x18] ;  /* 0x01000600ff047b82 */ /* 0x001e240000000a00 */
[----:B0-----:R-:W-:-:S06]  /*02f0*/  IMAD.WIDE.U32 R6, R3, 0x20, R4 ;  /* 0x0000002003067825 */ /* 0x001fcc00078e0004 */
[----:B------:R-:W0:Y:S01]  /*0300*/  LDC.64 R4, c[0x4][0x20] ;  /* 0x01000800ff047b82 */ /* 0x000e220000000a00 */
[----:B------:R-:W2:Y:S04]  /*0310*/  LDG.E R2, desc[UR4][R6.64] ;  /* 0x0000000406027981 */ /* 0x000ea8000c1e1900 */
[----:B------:R-:W3:Y:S04]  /*0320*/  LDG.E R9, desc[UR4][R6.64+0x4] ;  /* 0x0000040406097981 */ /* 0x000ee8000c1e1900 */
[----:B------:R-:W4:Y:S04]  /*0330*/  LDG.E R11, desc[UR4][R6.64+0x8] ;  /* 0x00000804060b7981 */ /* 0x000f28000c1e1900 */
[----:B------:R-:W5:Y:S04]  /*0340*/  LDG.E R13, desc[UR4][R6.64+0xc] ;  /* 0x00000c04060d7981 */ /* 0x000f68000c1e1900 */
[----:B------:R-:W5:Y:S04]  /*0350*/  LDG.E R15, desc[UR4][R6.64+0x10] ;  /* 0x00001004060f7981 */ /* 0x000f68000c1e1900 */
[----:B------:R-:W5:Y:S04]  /*0360*/  LDG.E R17, desc[UR4][R6.64+0x14] ;  /* 0x0000140406117981 */ /* 0x000f68000c1e1900 */
[----:B------:R-:W5:Y:S04]  /*0370*/  LDG.E R19, desc[UR4][R6.64+0x18] ;  /* 0x0000180406137981 */ /* 0x000f68000c1e1900 */
[----:B------:R-:W5:Y:S01]  /*0380*/  LDG.E R21, desc[UR4][R6.64+0x1c] ;  /* 0x00001c0406157981 */ /* 0x000f62000c1e1900 */
[----:B0-----:R-:W-:-:S04]  /*0390*/  IMAD.WIDE.U32 R4, R3, 0x4, R4 ;  /* 0x0000000403047825 */ /* 0x001fc800078e0004 */
[----:B--2---:R-:W-:-:S04]  /*03a0*/  FADD R2, RZ, R2 ;  /* 0x00000002ff027221 */ /* 0x004fc80000000000 */
[----:B---3--:R-:W-:-:S04]  /*03b0*/  FADD R2, R2, R9 ;  /* 0x0000000902027221 */ /* 0x008fc80000000000 */
[----:B----4-:R-:W-:-:S04]  /*03c0*/  FADD R2, R2, R11 ;  /* 0x0000000b02027221 */ /* 0x010fc80000000000 */
[----:B-----5:R-:W-:-:S04]  /*03d0*/  FADD R2, R2, R13 ;  /* 0x0000000d02027221 */ /* 0x020fc80000000000 */
[----:B------:R-:W-:-:S04]  /*03e0*/  FADD R2, R2, R15 ;  /* 0x0000000f02027221 */ /* 0x000fc80000000000 */
[----:B------:R-:W-:-:S04]  /*03f0*/  FADD R2, R2, R17 ;  /* 0x0000001102027221 */ /* 0x000fc80000000000 */
[----:B------:R-:W-:-:S04]  /*0400*/  FADD R2, R2, R19 ;  /* 0x0000001302027221 */ /* 0x000fc80000000000 */
[----:B------:R-:W-:-:S05]  /*0410*/  FADD R21, R2, R21 ;  /* 0x0000001502157221 */ /* 0x000fca0000000000 */
[----:B------:R1:W-:Y:S02]  /*0420*/  STG.E desc[UR4][R4.64], R21 ;  /* 0x0000001504007986 */ /* 0x0003e4000c101904 */
.L_x_3:
[----:B------:R-:W-:Y:S05]  /*0430*/  BSYNC.RECONVERGENT B0 ;  /* 0x0000000000007941 */ /* 0x000fea0003800200 */
.L_x_2:
[----:B------:R-:W-:Y:S05]  /*0440*/  @P1 EXIT ;  /* 0x000000000000194d */ /* 0x000fea0003800000 */
[----:B------:R-:W2:Y:S08]  /*0450*/  LDC.64 R2, c[0x4][0x28] ;  /* 0x01000a00ff027b82 */ /* 0x000eb00000000a00 */
[----:B01----:R-:W0:Y:S08]  /*0460*/  LDC.64 R4, c[0x4][0x30] ;  /* 0x01000c00ff047b82 */ /* 0x003e300000000a00 */
[----:B------:R-:W1:Y:S01]  /*0470*/  LDC.64 R6, c[0x0][0x390] ;  /* 0x0000e400ff067b82 */ /* 0x000e620000000a00 */
[----:B--2---:R-:W-:-:S06]  /*0480*/  IMAD.WIDE R2, R0, 0x4, R2 ;  /* 0x0000000400027825 */ /* 0x004fcc00078e0202 */
[----:B------:R-:W2:Y:S01]  /*0490*/  LDG.E R2, desc[UR4][R2.64] ;  /* 0x0000000402027981 */ /* 0x000ea2000c1e1900 */
[----:B0-----:R-:W-:-:S04]  /*04a0*/  IMAD.WIDE R4, R0, 0x4, R4 ;  /* 0x0000000400047825 */ /* 0x001fc800078e0204 */
[----:B-1----:R-:W-:-:S04]  /*04b0*/  IMAD.WIDE R6, R0, 0x4, R6 ;  /* 0x0000000400067825 */ /* 0x002fc800078e0206 */
[----:B--2---:R-:W-:-:S05]  /*04c0*/  FMUL R9, R2, 0.015625 ;  /* 0x3c80000002097820 */ /* 0x004fca0000400000 */
[----:B------:R-:W-:Y:S04]  /*04d0*/  STG.E desc[UR4][R4.64], R9 ;  /* 0x0000000904007986 */ /* 0x000fe8000c101904 */
[----:B------:R-:W-:Y:S01]  /*04e0*/  STG.E desc[UR4][R6.64], R9 ;  /* 0x0000000906007986 */ /* 0x000fe2000c101904 */
[----:B------:R-:W-:Y:S05]  /*04f0*/  EXIT ;  /* 0x000000000000794d */ /* 0x000fea0003800000 */
.L_x_4:
[----:B------:R-:W-:-:S00]  /*0500*/  BRA `(.L_x_4) ;  /* 0xfffffffc00fc7947 */ /* 0x000fc0000383ffff */
[----:B------:R-:W-:-:S00]  /*0510*/  NOP ;  /* 0x0000000000007918 */ /* 0x000fc00000000000 */
        /* <DEDUP_REMOVED lines=14> */
.L_x_5:


//--------------------- .nv.shared.reserved.0     --------------------------
	.section	.nv.shared.reserved.0,"aw",@nobits
	.weak		__nv_reservedSMEM_offset_0_alias
	.size		__nv_reservedSMEM_offset_0_alias, 0, 64
	.other		__nv_reservedSMEM_offset_0_alias,@"STO_CUDA_RESERVED_SHARED STV_DEFAULT"
__nv_reservedSMEM_offset_0_alias:
	.zero		0
	.zero		64


//--------------------- .nv.global                --------------------------
	.section	.nv.global,"aw",@nobits
	.align	4
.nv.global:
	.type		result,@object
	.size		result,(total_sum - result)
result:
	.zero		4
	.type		total_sum,@object
	.size		total_sum,(row_sum - total_sum)
total_sum:
	.zero		4
	.type		row_sum,@object
	.size		row_sum,(diff - row_sum)
row_sum:
	.zero		32
	.type		diff,@object
	.size		diff,(pred - diff)
diff:
	.zero		256
	.type		pred,@object
	.size		pred,(target - pred)
pred:
	.zero		256
	.type		target,@object
	.size		target,(abs_diff - target)
target:
	.zero		256
	.type		abs_diff,@object
	.size		abs_diff,(.L_3 - abs_diff)
abs_diff:
	.zero		256
.L_3:


//--------------------- .nv.constant0._Z16nn_L1Loss_kernelPfS_S_ --------------------------
	.section	.nv.constant0._Z16nn_L1Loss_kernelPfS_S_,"a",@progbits
	.sectionflags	@""
	.align	4
.nv.constant0._Z16nn_L1Loss_kernelPfS_S_:
	.zero		920


//--------------------- SYMBOLS --------------------------

	.type		.nv.reservedSmem.offset0,@object
	.size		.nv.reservedSmem.offset0,0x4
